	.headerflags	@"EF_CUDA_TEXMODE_UNIFIED EF_CUDA_64BIT_ADDRESS EF_CUDA_ACCELERATORS EF_CUDA_SM90 EF_CUDA_VIRTUAL_SM(EF_CUDA_SM90)"
	.elftype	@"ET_EXEC"


//--------------------- .nv.info                  --------------------------
	.section	.nv.info,"",@"SHT_CUDA_INFO"
	.align	4


	//----- nvinfo : EIATTR_REGCOUNT
	.align		4
        /*0000*/ 	.byte	0x04, 0x2f
        /*0002*/ 	.short	(.L_3 - .L_2)
	.align		4
.L_2:
        /*0004*/ 	.word	index@(triton_poi_fused__native_batch_norm_legit_no_training__prelu_kernel_6)
        /*0008*/ 	.word	0x00000028


	//----- nvinfo : EIATTR_MIN_STACK_SIZE
	.align		4
.L_3:
        /*000c*/ 	.byte	0x04, 0x12
        /*000e*/ 	.short	(.L_5 - .L_4)
	.align		4
.L_4:
        /*0010*/ 	.word	index@(triton_poi_fused__native_batch_norm_legit_no_training__prelu_kernel_6)
        /*0014*/ 	.word	0x00000000


	//----- nvinfo : EIATTR_FRAME_SIZE
	.align		4
.L_5:
        /*0018*/ 	.byte	0x04, 0x11
        /*001a*/ 	.short	(.L_7 - .L_6)
	.align		4
.L_6:
        /*001c*/ 	.word	index@(triton_poi_fused__native_batch_norm_legit_no_training__prelu_kernel_6)
        /*0020*/ 	.word	0x00000000


	//----- nvinfo : EIATTR_MIN_STACK_SIZE
	.align		4
.L_7:
        /*0024*/ 	.byte	0x04, 0x12
        /*0026*/ 	.short	(.L_9 - .L_8)
	.align		4
.L_8:
        /*0028*/ 	.word	index@(triton_poi_fused__native_batch_norm_legit_no_training__prelu_kernel_6)
        /*002c*/ 	.word	0x00000000
.L_9:


//--------------------- .nv.info.triton_poi_fused__native_batch_norm_legit_no_training__prelu_kernel_6 --------------------------
	.section	.nv.info.triton_poi_fused__native_batch_norm_legit_no_training__prelu_kernel_6,"",@"SHT_CUDA_INFO"
	.sectionflags	@""
	.align	4


	//----- nvinfo : EIATTR_CUDA_API_VERSION
	.align		4
        /*0000*/ 	.byte	0x04, 0x37
        /*0002*/ 	.short	(.L_11 - .L_10)
.L_10:
        /*0004*/ 	.word	0x0000007c


	//----- nvinfo : EIATTR_KPARAM_INFO
	.align		4
.L_11:
        /*0008*/ 	.byte	0x04, 0x17
        /*000a*/ 	.short	(.L_13 - .L_12)
.L_12:
        /*000c*/ 	.word	0x00000000
        /*0010*/ 	.short	0x0008
        /*0012*/ 	.short	0x003c
        /*0014*/ 	.byte	0x00, 0xf0, 0x11, 0x00


	//----- nvinfo : EIATTR_KPARAM_INFO
	.align		4
.L_13:
        /*0018*/ 	.byte	0x04, 0x17
        /*001a*/ 	.short	(.L_15 - .L_14)
.L_14:
        /*001c*/ 	.word	0x00000000
        /*0020*/ 	.short	0x0007
        /*0022*/ 	.short	0x0038
        /*0024*/ 	.byte	0x00, 0xf0, 0x11, 0x00


	//----- nvinfo : EIATTR_KPARAM_INFO
	.align		4
.L_15:
        /*0028*/ 	.byte	0x04, 0x17
        /*002a*/ 	.short	(.L_17 - .L_16)
.L_16:
        /*002c*/ 	.word	0x00000000
        /*0030*/ 	.short	0x0006
        /*0032*/ 	.short	0x0030
        /*0034*/ 	.byte	0x00, 0xf4, 0x21, 0x00


	//----- nvinfo : EIATTR_KPARAM_INFO
	.align		4
.L_17:
        /*0038*/ 	.byte	0x04, 0x17
        /*003a*/ 	.short	(.L_19 - .L_18)
.L_18:
        /*003c*/ 	.word	0x00000000
        /*0040*/ 	.short	0x0005
        /*0042*/ 	.short	0x0028
        /*0044*/ 	.byte	0x00, 0xf4, 0x21, 0x00


	//----- nvinfo : EIATTR_KPARAM_INFO
	.align		4
.L_19:
        /*0048*/ 	.byte	0x04, 0x17
        /*004a*/ 	.short	(.L_21 - .L_20)
.L_20:
        /*004c*/ 	.word	0x00000000
        /*0050*/ 	.short	0x0004
        /*0052*/ 	.short	0x0020
        /*0054*/ 	.byte	0x00, 0xf4, 0x21, 0x00


	//----- nvinfo : EIATTR_KPARAM_INFO
	.align		4
.L_21:
        /*0058*/ 	.byte	0x04, 0x17
        /*005a*/ 	.short	(.L_23 - .L_22)
.L_22:
        /*005c*/ 	.word	0x00000000
        /*0060*/ 	.short	0x0003
        /*0062*/ 	.short	0x0018
        /*0064*/ 	.byte	0x00, 0xf4, 0x21, 0x00


	//----- nvinfo : EIATTR_KPARAM_INFO
	.align		4
.L_23:
        /*0068*/ 	.byte	0x04, 0x17
        /*006a*/ 	.short	(.L_25 - .L_24)
.L_24:
        /*006c*/ 	.word	0x00000000
        /*0070*/ 	.short	0x0002
        /*0072*/ 	.short	0x0010
        /*0074*/ 	.byte	0x00, 0xf4, 0x21, 0x00


	//----- nvinfo : EIATTR_KPARAM_INFO
	.align		4
.L_25:
        /*0078*/ 	.byte	0x04, 0x17
        /*007a*/ 	.short	(.L_27 - .L_26)
.L_26:
        /*007c*/ 	.word	0x00000000
        /*0080*/ 	.short	0x0001
        /*0082*/ 	.short	0x0008
        /*0084*/ 	.byte	0x00, 0xf4, 0x21, 0x00


	//----- nvinfo : EIATTR_KPARAM_INFO
	.align		4
.L_27:
        /*0088*/ 	.byte	0x04, 0x17
        /*008a*/ 	.short	(.L_29 - .L_28)
.L_28:
        /*008c*/ 	.word	0x00000000
        /*0090*/ 	.short	0x0000
        /*0092*/ 	.short	0x0000
        /*0094*/ 	.byte	0x00, 0xf4, 0x21, 0x00


	//----- nvinfo : EIATTR_SPARSE_MMA_MASK
	.align		4
.L_29:
        /*0098*/ 	.byte	0x03, 0x50
        /*009a*/ 	.short	0x0000


	//----- nvinfo : EIATTR_MAXREG_COUNT
	.align		4
        /*009c*/ 	.byte	0x03, 0x1b
        /*009e*/ 	.short	0x00ff


	//----- nvinfo : EIATTR_EXIT_INSTR_OFFSETS
	.align		4
        /*00a0*/ 	.byte	0x04, 0x1c
        /*00a2*/ 	.short	(.L_31 - .L_30)


	//   ....[0]....
.L_30:
        /*00a4*/ 	.word	0x000010d0


	//   ....[1]....
        /*00a8*/ 	.word	0x00001120


	//----- nvinfo : EIATTR_REQNTID
	.align		4
.L_31:
        /*00ac*/ 	.byte	0x04, 0x10
        /*00ae*/ 	.short	(.L_33 - .L_32)
.L_32:
        /*00b0*/ 	.word	0x00000100
        /*00b4*/ 	.word	0x00000001
        /*00b8*/ 	.word	0x00000001


	//----- nvinfo : EIATTR_CBANK_PARAM_SIZE
	.align		4
.L_33:
        /*00bc*/ 	.byte	0x03, 0x19
        /*00be*/ 	.short	0x0040


	//----- nvinfo : EIATTR_PARAM_CBANK
	.align		4
        /*00c0*/ 	.byte	0x04, 0x0a
        /*00c2*/ 	.short	(.L_35 - .L_34)
	.align		4
.L_34:
        /*00c4*/ 	.word	index@(.nv.constant0.triton_poi_fused__native_batch_norm_legit_no_training__prelu_kernel_6)
        /*00c8*/ 	.short	0x0210
        /*00ca*/ 	.short	0x0040


	//----- nvinfo : EIATTR_SW_WAR
	.align		4
.L_35:
        /*00cc*/ 	.byte	0x04, 0x36
        /*00ce*/ 	.short	(.L_37 - .L_36)
.L_36:
        /*00d0*/ 	.word	0x00000008
.L_37:


//--------------------- .nv.callgraph             --------------------------
	.section	.nv.callgraph,"",@"SHT_CUDA_CALLGRAPH"
	.align	4
	.sectionentsize	8
	.align		4
        /*0000*/ 	.word	0x00000000
	.align		4
        /*0004*/ 	.word	0xffffffff
	.align		4
        /*0008*/ 	.word	0x00000000
	.align		4
        /*000c*/ 	.word	0xfffffffe
	.align		4
        /*0010*/ 	.word	0x00000000
	.align		4
        /*0014*/ 	.word	0xfffffffd
	.align		4
        /*0018*/ 	.word	0x00000000
	.align		4
        /*001c*/ 	.word	0xfffffffc


//--------------------- .nv.constant4             --------------------------
	.section	.nv.constant4,"a",@progbits
	.align	8
	.align		8
.nv.constant4:
        /*0000*/ 	.dword	_$_str
	.align		8
        /*0008*/ 	.dword	_$_str_$_2


//--------------------- .text.triton_poi_fused__native_batch_norm_legit_no_training__prelu_kernel_6 --------------------------
	.section	.text.triton_poi_fused__native_batch_norm_legit_no_training__prelu_kernel_6,"ax",@progbits
	.sectionflags	@"SHF_BARRIERS=1"
	.align	128
        .global         triton_poi_fused__native_batch_norm_legit_no_training__prelu_kernel_6
        .type           triton_poi_fused__native_batch_norm_legit_no_training__prelu_kernel_6,@function
        .size           triton_poi_fused__native_batch_norm_legit_no_training__prelu_kernel_6,(.L_x_1 - triton_poi_fused__native_batch_norm_legit_no_training__prelu_kernel_6)
        .other          triton_poi_fused__native_batch_norm_legit_no_training__prelu_kernel_6,@"STO_CUDA_ENTRY STV_DEFAULT"
triton_poi_fused__native_batch_norm_legit_no_training__prelu_kernel_6:
.text.triton_poi_fused__native_batch_norm_legit_no_training__prelu_kernel_6:
[----:B------:R-:W0:Y:S01]  /*0000*/  LDC R1, c[0x0][0x28] ;  /* 0x00000a00ff017b82 */ /* 0x000e220000000800 */
[----:B------:R-:W1:Y:S07]  /*0010*/  S2R R0, SR_TID.X ;  /* 0x0000000000007919 */ /* 0x000e6e0000002100 */
[----:B------:R-:W2:Y:S01]  /*0020*/  LDC.64 R16, c[0x0][0x220] ;  /* 0x00008800ff107b82 */ /* 0x000ea20000000a00 */
[----:B------:R-:W-:Y:S02]  /*0030*/  CS2R R12, SRZ ;  /* 0x00000000000c7805 */ /* 0x000fe4000001ff00 */
[----:B------:R-:W-:Y:S01]  /*0040*/  CS2R R14, SRZ ;  /* 0x00000000000e7805 */ /* 0x000fe2000001ff00 */
[----:B------:R-:W3:Y:S01]  /*0050*/  S2R R3, SR_CTAID.X ;  /* 0x0000000000037919 */ /* 0x000ee20000002500 */
[----:B------:R-:W-:Y:S01]  /*0060*/  ULDC.64 UR6, c[0x0][0x208] ;  /* 0x0000820000067ab9 */ /* 0x000fe20000000a00 */
[----:B------:R-:W-:-:S02]  /*0070*/  CS2R R4, SRZ ;  /* 0x0000000000047805 */ /* 0x000fc4000001ff00 */
[----:B------:R-:W-:Y:S01]  /*0080*/  CS2R R6, SRZ ;  /* 0x0000000000067805 */ /* 0x000fe2000001ff00 */
[----:B------:R-:W4:Y:S01]  /*0090*/  S2R R32, SR_CTAID.Y ;  /* 0x0000000000207919 */ /* 0x000f220000002600 */
[----:B------:R-:W5:Y:S01]  /*00a0*/  LDC.64 R36, c[0x0][0x210] ;  /* 0x00008400ff247b82 */ /* 0x000f620000000a00 */
[----:B------:R-:W-:-:S07]  /*00b0*/  CS2R R10, SRZ ;  /* 0x00000000000a7805 */ /* 0x000fce000001ff00 */
[----:B------:R-:W5:Y:S01]  /*00c0*/  LDC.64 R30, c[0x0][0x218] ;  /* 0x00008600ff1e7b82 */ /* 0x000f620000000a00 */
[----:B-1----:R-:W-:Y:S01]  /*00d0*/  IMAD.SHL.U32 R2, R0, 0x4, RZ ;  /* 0x0000000400027824 */ /* 0x002fe200078e00ff */
[----:B------:R-:W-:Y:S02]  /*00e0*/  SHF.R.U32.HI R9, RZ, 0x2, R0 ;  /* 0x00000002ff097819 */ /* 0x000fe40000011600 */
[----:B---3--:R-:W-:Y:S02]  /*00f0*/  SHF.L.U32 R3, R3, 0x4, RZ ;  /* 0x0000000403037819 */ /* 0x008fe400000006ff */
[----:B------:R-:W-:Y:S02]  /*0100*/  SGXT.U32 R9, R9, 0x6 ;  /* 0x000000060909781a */ /* 0x000fe40000000000 */
[----:B------:R-:W-:Y:S02]  /*0110*/  LOP3.LUT R28, R3, 0xc, R2, 0xf8, !PT ;  /* 0x0000000c031c7812 */ /* 0x000fe400078ef802 */
[----:B----4-:R-:W-:-:S02]  /*0120*/  PRMT R23, R9, 0x6540, R32 ;  /* 0x0000654009177816 */ /* 0x010fc40000000020 */
[----:B------:R-:W-:Y:S02]  /*0130*/  CS2R R8, SRZ ;  /* 0x0000000000087805 */ /* 0x000fe4000001ff00 */
[C---:B------:R-:W-:Y:S01]  /*0140*/  ISETP.GE.AND P0, PT, R28.reuse, 0x20, PT ;  /* 0x000000201c00780c */ /* 0x040fe20003f06270 */
[----:B--2---:R-:W-:Y:S01]  /*0150*/  IMAD.WIDE R34, R28, 0x4, R16 ;  /* 0x000000041c227825 */ /* 0x004fe200078e0210 */
[----:B------:R-:W-:-:S05]  /*0160*/  LEA R23, R23, R28, 0x5 ;  /* 0x0000001c17177211 */ /* 0x000fca00078e28ff */
[----:B-----5:R-:W-:-:S06]  /*0170*/  IMAD.WIDE R24, R23, 0x4, R36 ;  /* 0x0000000417187825 */ /* 0x020fcc00078e0224 */
[----:B------:R1:W2:Y:S01]  /*0180*/  @!P0 LDG.E.EL.128 R12, desc[UR6][R34.64] ;  /* 0x00000006220c8981 */ /* 0x0002a2000c2e1d00 */
[----:B------:R-:W-:Y:S01]  /*0190*/  VIADD R27, R23, 0x800 ;  /* 0x00000800171b7836 */ /* 0x000fe20000000000 */
[----:B------:R-:W-:Y:S02]  /*01a0*/  IADD3 R29, R23, 0x1000, RZ ;  /* 0x00001000171d7810 */ /* 0x000fe40007ffe0ff */
[----:B------:R3:W4:Y:S01]  /*01b0*/  @!P0 LDG.E.EL.128 R4, desc[UR6][R24.64] ;  /* 0x0000000618048981 */ /* 0x000722000c2e1d00 */
[--C-:B------:R-:W-:Y:S01]  /*01c0*/  IMAD.WIDE R26, R27, 0x4, R36.reuse ;  /* 0x000000041b1a7825 */ /* 0x100fe200078e0224 */
[----:B------:R-:W-:Y:S02]  /*01d0*/  CS2R R16, SRZ ;  /* 0x0000000000107805 */ /* 0x000fe4000001ff00 */
[----:B------:R-:W-:Y:S02]  /*01e0*/  CS2R R18, SRZ ;  /* 0x0000000000127805 */ /* 0x000fe4000001ff00 */
[----:B------:R-:W-:Y:S01]  /*01f0*/  CS2R R20, SRZ ;  /* 0x0000000000147805 */ /* 0x000fe2000001ff00 */
[----:B-1----:R-:W-:Y:S01]  /*0200*/  IMAD.WIDE R34, R29, 0x4, R36 ;  /* 0x000000041d227825 */ /* 0x002fe200078e0224 */
[----:B------:R1:W5:Y:S03]  /*0210*/  @!P0 LDG.E.EL.128 R8, desc[UR6][R26.64] ;  /* 0x000000061a088981 */ /* 0x000366000c2e1d00 */
[----:B---3--:R-:W-:Y:S01]  /*0220*/  VIADD R25, R23, 0x1800 ;  /* 0x0000180017197836 */ /* 0x008fe20000000000 */
[----:B------:R-:W-:Y:S01]  /*0230*/  CS2R R22, SRZ ;  /* 0x0000000000167805 */ /* 0x000fe2000001ff00 */
[----:B0-----:R-:W-:Y:S01]  /*0240*/  IMAD.WIDE R30, R28, 0x4, R30 ;  /* 0x000000041c1e7825 */ /* 0x001fe200078e021e */
[----:B------:R0:W3:Y:S03]  /*0250*/  @!P0 LDG.E.EL.128 R16, desc[UR6][R34.64] ;  /* 0x0000000622108981 */ /* 0x0000e6000c2e1d00 */
[----:B------:R-:W-:Y:S01]  /*0260*/  IMAD.WIDE R36, R25, 0x4, R36 ;  /* 0x0000000419247825 */ /* 0x000fe200078e0224 */
[----:B------:R-:W-:-:S02]  /*0270*/  CS2R R24, SRZ ;  /* 0x0000000000187805 */ /* 0x000fc4000001ff00 */
[----:B-1----:R-:W-:Y:S01]  /*0280*/  CS2R R26, SRZ ;  /* 0x00000000001a7805 */ /* 0x002fe2000001ff00 */
[----:B------:R1:W4:Y:S01]  /*0290*/  @!P0 LDG.E.EL.128 R20, desc[UR6][R30.64] ;  /* 0x000000061e148981 */ /* 0x000322000c2e1d00 */
[----:B0-----:R-:W0:Y:S04]  /*02a0*/  LDC.64 R34, c[0x0][0x228] ;  /* 0x00008a00ff227b82 */ /* 0x001e280000000a00 */
[----:B------:R-:W3:Y:S01]  /*02b0*/  @!P0 LDG.E.EL.128 R24, desc[UR6][R36.64] ;  /* 0x0000000624188981 */ /* 0x000ee2000c2e1d00 */
[----:B-1----:R-:W-:Y:S01]  /*02c0*/  CS2R R30, SRZ ;  /* 0x00000000001e7805 */ /* 0x002fe2000001ff00 */
[----:B0-----:R-:W-:Y:S01]  /*02d0*/  IMAD.WIDE R34, R28, 0x4, R34 ;  /* 0x000000041c227825 */ /* 0x001fe200078e0222 */
[----:B------:R-:W-:-:S06]  /*02e0*/  CS2R R28, SRZ ;  /* 0x00000000001c7805 */ /* 0x000fcc000001ff00 */
[----:B------:R0:W3:Y:S01]  /*02f0*/  @!P0 LDG.E.EL.128 R28, desc[UR6][R34.64] ;  /* 0x00000006221c8981 */ /* 0x0000e2000c2e1d00 */
[----:B--2---:R-:W-:Y:S01]  /*0300*/  FADD R12, R12, 9.9999997473787516356e-06 ;  /* 0x3727c5ac0c0c7421 */ /* 0x004fe20000000000 */
[----:B------:R-:W-:-:S05]  /*0310*/  FADD R13, R13, 9.9999997473787516356e-06 ;  /* 0x3727c5ac0d0d7421 */ /* 0x000fca0000000000 */
[----:B------:R-:W1:Y:S01]  /*0320*/  MUFU.SQRT R12, R12 ;  /* 0x0000000c000c7308 */ /* 0x000e620000002000 */
[----:B------:R-:W-:Y:S01]  /*0330*/  FADD R14, R14, 9.9999997473787516356e-06 ;  /* 0x3727c5ac0e0e7421 */ /* 0x000fe20000000000 */
[----:B------:R-:W-:-:S06]  /*0340*/  FADD R33, R15, 9.9999997473787516356e-06 ;  /* 0x3727c5ac0f217421 */ /* 0x000fcc0000000000 */
[----:B------:R-:W2:Y:S01]  /*0350*/  MUFU.SQRT R13, R13 ;  /* 0x0000000d000d7308 */ /* 0x000ea20000002000 */
[----:B-1----:R-:W-:-:S07]  /*0360*/  FSETP.GT.AND P6, PT, R12, 8.50705917302346158658e+37, PT ;  /* 0x7e8000000c00780b */ /* 0x002fce0003fc4000 */
[----:B------:R-:W1:Y:S01]  /*0370*/  MUFU.SQRT R14, R14 ;  /* 0x0000000e000e7308 */ /* 0x000e620000002000 */
[C---:B----4-:R-:W-:Y:S01]  /*0380*/  FADD R15, -R20.reuse, R4 ;  /* 0x00000004140f7221 */ /* 0x050fe20000000100 */
[C---:B-----5:R-:W-:Y:S01]  /*0390*/  FADD R8, -R20.reuse, R8 ;  /* 0x0000000814087221 */ /* 0x060fe20000000100 */
[C---:B---3--:R-:W-:Y:S01]  /*03a0*/  FADD R16, -R20.reuse, R16 ;  /* 0x0000001014107221 */ /* 0x048fe20000000100 */
[----:B------:R-:W-:-:S04]  /*03b0*/  FADD R24, -R20, R24 ;  /* 0x0000001814187221 */ /* 0x000fc80000000100 */
[----:B------:R3:W4:Y:S01]  /*03c0*/  MUFU.SQRT R20, R33 ;  /* 0x0000002100147308 */ /* 0x0007220000002000 */
[----:B------:R-:W-:Y:S01]  /*03d0*/  FADD R4, -R21, R9 ;  /* 0x0000000915047221 */ /* 0x000fe20000000100 */
[----:B------:R-:W-:Y:S01]  /*03e0*/  HFMA2.MMA R9, -RZ, RZ, 1.625, 0 ;  /* 0x3e800000ff097435 */ /* 0x000fe200000001ff */
[C---:B------:R-:W-:Y:S02]  /*03f0*/  FSETP.GEU.AND P1, PT, R12.reuse, 1.175494350822287508e-38, PT ;  /* 0x008000000c00780b */ /* 0x040fe40003f2e000 */
[C---:B--2---:R-:W-:Y:S01]  /*0400*/  FSETP.GT.AND P2, PT, R13.reuse, 8.50705917302346158658e+37, PT ;  /* 0x7e8000000d00780b */ /* 0x044fe20003f44000 */
[----:B------:R-:W-:Y:S01]  /*0410*/  @P6 FMUL R12, R12, 0.25 ;  /* 0x3e8000000c0c6820 */ /* 0x000fe20000400000 */
[----:B-1----:R-:W-:Y:S02]  /*0420*/  FSETP.GT.AND P4, PT, R14, 8.50705917302346158658e+37, PT ;  /* 0x7e8000000e00780b */ /* 0x002fe40003f84000 */
[----:B------:R-:W-:-:S03]  /*0430*/  FSETP.GEU.AND P3, PT, R13, 1.175494350822287508e-38, PT ;  /* 0x008000000d00780b */ /* 0x000fc60003f6e000 */
[----:B---3--:R-:W-:Y:S02]  /*0440*/  FSEL R33, R9, 1, P6 ;  /* 0x3f80000009217808 */ /* 0x008fe40003000000 */
[----:B----4-:R-:W-:Y:S02]  /*0450*/  FSETP.GT.AND P6, PT, R20, 8.50705917302346158658e+37, PT ;  /* 0x7e8000001400780b */ /* 0x010fe40003fc4000 */
[----:B------:R-:W-:Y:S01]  /*0460*/  @!P1 FMUL R12, R12, 16777216 ;  /* 0x4b8000000c0c9820 */ /* 0x000fe20000400000 */
[----:B------:R-:W-:Y:S01]  /*0470*/  @!P1 FMUL R33, R33, 16777216 ;  /* 0x4b80000021219820 */ /* 0x000fe20000400000 */
[----:B------:R-:W-:Y:S02]  /*0480*/  FSETP.GEU.AND P5, PT, R14, 1.175494350822287508e-38, PT ;  /* 0x008000000e00780b */ /* 0x000fe40003fae000 */
[----:B------:R-:W-:Y:S01]  /*0490*/  FSETP.GEU.AND P1, PT, R20, 1.175494350822287508e-38, PT ;  /* 0x008000001400780b */ /* 0x000fe20003f2e000 */
[----:B------:R-:W-:Y:S01]  /*04a0*/  @P2 FMUL R13, R13, 0.25 ;  /* 0x3e8000000d0d2820 */ /* 0x000fe20000400000 */
[C---:B------:R-:W-:Y:S01]  /*04b0*/  FADD R5, -R21.reuse, R5 ;  /* 0x0000000515057221 */ /* 0x040fe20000000100 */
[C---:B------:R-:W-:Y:S01]  /*04c0*/  FADD R17, -R21.reuse, R17 ;  /* 0x0000001115117221 */ /* 0x040fe20000000100 */
[----:B------:R-:W-:Y:S01]  /*04d0*/  FADD R25, -R21, R25 ;  /* 0x0000001915197221 */ /* 0x000fe20000000100 */
[----:B------:R-:W-:Y:S01]  /*04e0*/  @P4 FMUL R14, R14, 0.25 ;  /* 0x3e8000000e0e4820 */ /* 0x000fe20000400000 */
[C---:B------:R-:W-:Y:S01]  /*04f0*/  FADD R6, -R22.reuse, R6 ;  /* 0x0000000616067221 */ /* 0x040fe20000000100 */
[----:B------:R-:W-:Y:S01]  /*0500*/  FADD R21, -R22, R10 ;  /* 0x0000000a16157221 */ /* 0x000fe20000000100 */
[----:B------:R-:W-:Y:S01]  /*0510*/  @P6 FMUL R20, R20, 0.25 ;  /* 0x3e80000014146820 */ /* 0x000fe20000400000 */
[C---:B------:R-:W-:Y:S01]  /*0520*/  FADD R18, -R22.reuse, R18 ;  /* 0x0000001216127221 */ /* 0x040fe20000000100 */
[----:B------:R-:W-:Y:S01]  /*0530*/  FADD R26, -R22, R26 ;  /* 0x0000001a161a7221 */ /* 0x000fe20000000100 */
[----:B------:R-:W-:Y:S01]  /*0540*/  @!P3 FMUL R13, R13, 16777216 ;  /* 0x4b8000000d0db820 */ /* 0x000fe20000400000 */
[----:B------:R-:W-:-:S02]  /*0550*/  FADD R22, -R23, R11 ;  /* 0x0000000b17167221 */ /* 0x000fc40000000100 */
[----:B------:R-:W1:Y:S01]  /*0560*/  LDC.64 R10, c[0x0][0x230] ;  /* 0x00008c00ff0a7b82 */ /* 0x000e620000000a00 */
[----:B------:R-:W-:Y:S01]  /*0570*/  @!P5 FMUL R14, R14, 16777216 ;  /* 0x4b8000000e0ed820 */ /* 0x000fe20000400000 */
[----:B------:R-:W-:Y:S01]  /*0580*/  @!P1 FMUL R20, R20, 16777216 ;  /* 0x4b80000014149820 */ /* 0x000fe20000400000 */
[----:B------:R-:W2:Y:S01]  /*0590*/  MUFU.RCP R12, R12 ;  /* 0x0000000c000c7308 */ /* 0x000ea20000001000 */
[C---:B------:R-:W-:Y:S01]  /*05a0*/  FADD R7, -R23.reuse, R7 ;  /* 0x0000000717077221 */ /* 0x040fe20000000100 */
[C---:B------:R-:W-:Y:S01]  /*05b0*/  FADD R19, -R23.reuse, R19 ;  /* 0x0000001317137221 */ /* 0x040fe20000000100 */
[----:B------:R-:W-:-:S05]  /*05c0*/  FADD R27, -R23, R27 ;  /* 0x0000001b171b7221 */ /* 0x000fca0000000100 */
[----:B------:R-:W3:Y:S01]  /*05d0*/  MUFU.RCP R13, R13 ;  /* 0x0000000d000d7308 */ /* 0x000ee20000001000 */
[C---:B------:R-:W-:Y:S02]  /*05e0*/  FSEL R36, R9.reuse, 1, P2 ;  /* 0x3f80000009247808 */ /* 0x040fe40001000000 */
[----:B------:R-:W-:-:S05]  /*05f0*/  FSEL R23, R9, 1, P4 ;  /* 0x3f80000009177808 */ /* 0x000fca0002000000 */
[----:B0-----:R3:W0:Y:S01]  /*0600*/  MUFU.RCP R34, R20 ;  /* 0x0000001400227308 */ /* 0x0016220000001000 */
[----:B------:R-:W-:-:S07]  /*0610*/  FSEL R9, R9, 1, P6 ;  /* 0x3f80000009097808 */ /* 0x000fce0003000000 */
[----:B------:R-:W4:Y:S01]  /*0620*/  MUFU.RCP R14, R14 ;  /* 0x0000000e000e7308 */ /* 0x000f220000001000 */
[----:B------:R-:W-:Y:S01]  /*0630*/  @!P3 FMUL R36, R36, 16777216 ;  /* 0x4b8000002424b820 */ /* 0x000fe20000400000 */
[----:B------:R-:W-:Y:S01]  /*0640*/  @!P1 FMUL R9, R9, 16777216 ;  /* 0x4b80000009099820 */ /* 0x000fe20000400000 */
[----:B--2---:R-:W-:Y:S01]  /*0650*/  FMUL R33, R12, R33 ;  /* 0x000000210c217220 */ /* 0x004fe20000400000 */
[----:B------:R-:W-:Y:S01]  /*0660*/  @!P5 FMUL R23, R23, 16777216 ;  /* 0x4b8000001717d820 */ /* 0x000fe20000400000 */
[----:B------:R-:W-:Y:S01]  /*0670*/  LOP3.LUT R12, R3, 0xc, R2, 0xf8, !PT ;  /* 0x0000000c030c7812 */ /* 0x000fe200078ef802 */
[----:B---3--:R-:W-:Y:S01]  /*0680*/  FMUL R20, R13, R36 ;  /* 0x000000240d147220 */ /* 0x008fe20000400000 */
[----:B0-----:R-:W-:Y:S01]  /*0690*/  FMUL R13, R34, R9 ;  /* 0x00000009220d7220 */ /* 0x001fe20000400000 */
[C---:B------:R-:W-:Y:S01]  /*06a0*/  FMUL R24, R33.reuse, R24 ;  /* 0x0000001821187220 */ /* 0x040fe20000400000 */
[C---:B------:R-:W-:Y:S01]  /*06b0*/  FMUL R16, R33.reuse, R16 ;  /* 0x0000001021107220 */ /* 0x040fe20000400000 */
[C---:B------:R-:W-:Y:S01]  /*06c0*/  FMUL R34, R33.reuse, R8 ;  /* 0x0000000821227220 */ /* 0x040fe20000400000 */
[----:B------:R-:W-:Y:S01]  /*06d0*/  FMUL R33, R33, R15 ;  /* 0x0000000f21217220 */ /* 0x000fe20000400000 */
[----:B------:R-:W-:Y:S01]  /*06e0*/  CS2R R8, SRZ ;  /* 0x0000000000087805 */ /* 0x000fe2000001ff00 */
[----:B----4-:R-:W-:Y:S01]  /*06f0*/  FMUL R23, R14, R23 ;  /* 0x000000170e177220 */ /* 0x010fe20000400000 */
[----:B-1----:R-:W-:Y:S01]  /*0700*/  IMAD.WIDE R14, R12, 0x4, R10 ;  /* 0x000000040c0e7825 */ /* 0x002fe200078e020a */
[----:B------:R-:W-:-:S06]  /*0710*/  CS2R R10, SRZ ;  /* 0x00000000000a7805 */ /* 0x000fcc000001ff00 */
[----:B------:R0:W2:Y:S02]  /*0720*/  @!P0 LDG.E.EL.128 R8, desc[UR6][R14.64] ;  /* 0x000000060e088981 */ /* 0x0000a4000c2e1d00 */
[----:B0-----:R-:W0:Y:S01]  /*0730*/  LDC.64 R14, c[0x0][0x238] ;  /* 0x00008e00ff0e7b82 */ /* 0x001e220000000a00 */
[C---:B------:R-:W-:Y:S01]  /*0740*/  FMUL R27, R13.reuse, R27 ;  /* 0x0000001b0d1b7220 */ /* 0x040fe20000400000 */
[C---:B------:R-:W-:Y:S01]  /*0750*/  FMUL R19, R13.reuse, R19 ;  /* 0x000000130d137220 */ /* 0x040fe20000400000 */
[----:B------:R-:W-:Y:S01]  /*0760*/  FMUL R22, R13, R22 ;  /* 0x000000160d167220 */ /* 0x000fe20000400000 */
[----:B0-----:R-:W-:Y:S01]  /*0770*/  IMAD.WIDE R36, R12, 0x4, R14 ;  /* 0x000000040c247825 */ /* 0x001fe200078e020e */
[----:B------:R-:W-:-:S03]  /*0780*/  CS2R R14, SRZ ;  /* 0x00000000000e7805 */ /* 0x000fc6000001ff00 */
[-CC-:B--2---:R-:W-:Y:S01]  /*0790*/  FFMA R33, R33, R28.reuse, R8.reuse ;  /* 0x0000001c21217223 */ /* 0x184fe20000000008 */
[-CC-:B------:R-:W-:Y:S01]  /*07a0*/  FFMA R34, R34, R28.reuse, R8.reuse ;  /* 0x0000001c22227223 */ /* 0x180fe20000000008 */
[-CC-:B------:R-:W-:Y:S01]  /*07b0*/  FFMA R16, R16, R28.reuse, R8.reuse ;  /* 0x0000001c10107223 */ /* 0x180fe20000000008 */
[----:B------:R-:W-:Y:S01]  /*07c0*/  FFMA R8, R24, R28, R8 ;  /* 0x0000001c18087223 */ /* 0x000fe20000000008 */
[----:B------:R-:W-:Y:S01]  /*07d0*/  FMUL R24, R13, R7 ;  /* 0x000000070d187220 */ /* 0x000fe20000400000 */
[----:B------:R-:W-:-:S06]  /*07e0*/  CS2R R12, SRZ ;  /* 0x00000000000c7805 */ /* 0x000fcc000001ff00 */
[----:B------:R-:W2:Y:S01]  /*07f0*/  @!P0 LDG.E.EL.128 R12, desc[UR6][R36.64] ;  /* 0x00000006240c8981 */ /* 0x000ea2000c2e1d00 */
[C---:B------:R-:W-:Y:S01]  /*0800*/  FMUL R28, R20.reuse, R25 ;  /* 0x00000019141c7220 */ /* 0x040fe20000400000 */
[----:B------:R-:W-:Y:S02]  /*0810*/  FMUL R25, R20, R4 ;  /* 0x0000000414197220 */ /* 0x000fe40000400000 */
[----:B------:R-:W0:Y:S01]  /*0820*/  S2R R4, SR_TID.X ;  /* 0x0000000000047919 */ /* 0x000e220000002100 */
[----:B------:R-:W-:Y:S01]  /*0830*/  FSETP.GT.AND P6, PT, R16, RZ, PT ;  /* 0x000000ff1000720b */ /* 0x000fe20003fc4000 */
[----:B------:R-:W1:Y:S01]  /*0840*/  S2UR UR5, SR_CgaCtaId ;  /* 0x00000000000579c3 */ /* 0x000e620000008800 */
[C---:B------:R-:W-:Y:S01]  /*0850*/  FMUL R17, R20.reuse, R17 ;  /* 0x0000001114117220 */ /* 0x040fe20000400000 */
[----:B------:R-:W-:Y:S01]  /*0860*/  FMUL R20, R20, R5 ;  /* 0x0000000514147220 */ /* 0x000fe20000400000 */
[C---:B------:R-:W-:Y:S01]  /*0870*/  FMUL R5, R23.reuse, R26 ;  /* 0x0000001a17057220 */ /* 0x040fe20000400000 */
[C---:B------:R-:W-:Y:S01]  /*0880*/  FMUL R7, R23.reuse, R18 ;  /* 0x0000001217077220 */ /* 0x040fe20000400000 */
[C---:B------:R-:W-:Y:S01]  /*0890*/  FMUL R21, R23.reuse, R21 ;  /* 0x0000001517157220 */ /* 0x040fe20000400000 */
[-CC-:B------:R-:W-:Y:S01]  /*08a0*/  FFMA R28, R28, R29.reuse, R9.reuse ;  /* 0x0000001d1c1c7223 */ /* 0x180fe20000000009 */
[----:B------:R-:W-:Y:S01]  /*08b0*/  FMUL R23, R23, R6 ;  /* 0x0000000617177220 */ /* 0x000fe20000400000 */
[-CC-:B------:R-:W-:Y:S01]  /*08c0*/  FFMA R6, R20, R29.reuse, R9.reuse ;  /* 0x0000001d14067223 */ /* 0x180fe20000000009 */
[-CC-:B------:R-:W-:Y:S01]  /*08d0*/  FFMA R18, R25, R29.reuse, R9.reuse ;  /* 0x0000001d19127223 */ /* 0x180fe20000000009 */
[----:B------:R-:W-:Y:S01]  /*08e0*/  FFMA R20, R17, R29, R9 ;  /* 0x0000001d11147223 */ /* 0x000fe20000000009 */
[----:B------:R-:W-:-:S02]  /*08f0*/  FSETP.GT.AND P1, PT, R33, RZ, PT ;  /* 0x000000ff2100720b */ /* 0x000fc40003f24000 */
[----:B------:R-:W-:Y:S02]  /*0900*/  FSETP.GT.AND P0, PT, R34, RZ, PT ;  /* 0x000000ff2200720b */ /* 0x000fe40003f04000 */
[----:B------:R-:W-:Y:S02]  /*0910*/  FSETP.GT.AND P2, PT, R8, RZ, PT ;  /* 0x000000ff0800720b */ /* 0x000fe40003f44000 */
[----:B------:R-:W-:Y:S02]  /*0920*/  FSETP.GT.AND P5, PT, R6, RZ, PT ;  /* 0x000000ff0600720b */ /* 0x000fe40003fa4000 */
[----:B------:R-:W-:Y:S02]  /*0930*/  FSETP.GT.AND P3, PT, R20, RZ, PT ;  /* 0x000000ff1400720b */ /* 0x000fe40003f64000 */
[----:B------:R-:W-:Y:S01]  /*0940*/  FSETP.GT.AND P4, PT, R18, RZ, PT ;  /* 0x000000ff1200720b */ /* 0x000fe20003f84000 */
[-CC-:B------:R-:W-:Y:S01]  /*0950*/  FFMA R9, R23, R30.reuse, R10.reuse ;  /* 0x0000001e17097223 */ /* 0x180fe2000000000a */
[-CC-:B------:R-:W-:Y:S01]  /*0960*/  FFMA R21, R21, R30.reuse, R10.reuse ;  /* 0x0000001e15157223 */ /* 0x180fe2000000000a */
[-CC-:B------:R-:W-:Y:S01]  /*0970*/  FFMA R7, R7, R30.reuse, R10.reuse ;  /* 0x0000001e07077223 */ /* 0x180fe2000000000a */
[----:B------:R-:W-:Y:S01]  /*0980*/  FFMA R5, R5, R30, R10 ;  /* 0x0000001e05057223 */ /* 0x000fe2000000000a */
[-CC-:B------:R-:W-:Y:S01]  /*0990*/  FFMA R24, R24, R31.reuse, R11.reuse ;  /* 0x0000001f18187223 */ /* 0x180fe2000000000b */
[-CC-:B------:R-:W-:Y:S01]  /*09a0*/  FFMA R22, R22, R31.reuse, R11.reuse ;  /* 0x0000001f16167223 */ /* 0x180fe2000000000b */
[-CC-:B------:R-:W-:Y:S01]  /*09b0*/  FFMA R10, R19, R31.reuse, R11.reuse ;  /* 0x0000001f130a7223 */ /* 0x180fe2000000000b */
[----:B------:R-:W-:Y:S01]  /*09c0*/  FFMA R26, R27, R31, R11 ;  /* 0x0000001f1b1a7223 */ /* 0x000fe2000000000b */
[----:B------:R-:W-:Y:S01]  /*09d0*/  IMAD.SHL.U32 R11, R0, 0x400, RZ ;  /* 0x00000400000b7824 */ /* 0x000fe200078e00ff */
[----:B------:R-:W-:Y:S01]  /*09e0*/  UMOV UR4, 0x400 ;  /* 0x0000040000047882 */ /* 0x000fe20000000000 */
[----:B0-----:R-:W-:Y:S01]  /*09f0*/  SHF.R.U32.HI R17, RZ, 0x2, R4 ;  /* 0x00000002ff117819 */ /* 0x001fe20000011604 */
[----:B-1----:R-:W-:-:S02]  /*0a00*/  UPRMT UR4, UR5, 0x654, UR4 ;  /* 0x0000065405047896 */ /* 0x002fc40008000004 */
[----:B------:R-:W-:-:S04]  /*0a10*/  LOP3.LUT R11, R11, 0xc00, RZ, 0xc0, !PT ;  /* 0x00000c000b0b7812 */ /* 0x000fc800078ec0ff */
[----:B------:R-:W-:-:S04]  /*0a20*/  LOP3.LUT R19, R11, 0x200, RZ, 0xfc, !PT ;  /* 0x000002000b137812 */ /* 0x000fc800078efcff */
[----:B------:R-:W-:Y:S02]  /*0a30*/  LEA.HI R19, R19, UR4, RZ, 0x1c ;  /* 0x0000000413137c11 */ /* 0x000fe4000f8fe0ff */
[----:B------:R-:W-:-:S04]  /*0a40*/  SHF.R.U32.HI R4, RZ, 0x2, R4 ;  /* 0x00000002ff047819 */ /* 0x000fc80000011604 */
[----:B------:R-:W-:-:S04]  /*0a50*/  LOP3.LUT R4, R4, 0x30, RZ, 0xc0, !PT ;  /* 0x0000003004047812 */ /* 0x000fc800078ec0ff */
[----:B------:R-:W-:Y:S02]  /*0a60*/  IADD3 R4, R4, UR4, RZ ;  /* 0x0000000404047c10 */ /* 0x000fe4000fffe0ff */
[----:B------:R-:W-:Y:S01]  /*0a70*/  SHF.R.U32.HI R0, RZ, 0x6, R0 ;  /* 0x00000006ff007819 */ /* 0x000fe20000011600 */
[-C--:B--2---:R-:W-:Y:S01]  /*0a80*/  @!P6 FMUL R16, R16, R12.reuse ;  /* 0x0000000c1010e220 */ /* 0x084fe20000400000 */
[----:B------:R-:W-:Y:S01]  /*0a90*/  FSETP.GT.AND P6, PT, R28, RZ, PT ;  /* 0x000000ff1c00720b */ /* 0x000fe20003fc4000 */
[-C--:B------:R-:W-:Y:S01]  /*0aa0*/  @!P1 FMUL R33, R33, R12.reuse ;  /* 0x0000000c21219220 */ /* 0x080fe20000400000 */
[-C--:B------:R-:W-:Y:S01]  /*0ab0*/  @!P0 FMUL R34, R34, R12.reuse ;  /* 0x0000000c22228220 */ /* 0x080fe20000400000 */
[----:B------:R-:W-:Y:S01]  /*0ac0*/  @!P2 FMUL R8, R8, R12 ;  /* 0x0000000c0808a220 */ /* 0x000fe20000400000 */
[----:B------:R-:W-:Y:S01]  /*0ad0*/  @!P5 FMUL R6, R6, R13 ;  /* 0x0000000d0606d220 */ /* 0x000fe20000400000 */
[----:B------:R-:W-:Y:S02]  /*0ae0*/  FSETP.GT.AND P1, PT, R9, RZ, PT ;  /* 0x000000ff0900720b */ /* 0x000fe40003f24000 */
[----:B------:R-:W-:-:S02]  /*0af0*/  SGXT.U32 R12, R17, 0x6 ;  /* 0x00000006110c781a */ /* 0x000fc40000000000 */
[----:B------:R-:W-:-:S04]  /*0b00*/  FSETP.GT.AND P5, PT, R24, RZ, PT ;  /* 0x000000ff1800720b */ /* 0x000fc80003fa4000 */
[-C--:B------:R-:W-:Y:S01]  /*0b10*/  @!P6 FMUL R28, R28, R13.reuse ;  /* 0x0000000d1c1ce220 */ /* 0x080fe20000400000 */
[----:B------:R-:W-:Y:S01]  /*0b20*/  FSETP.GT.AND P6, PT, R7, RZ, PT ;  /* 0x000000ff0700720b */ /* 0x000fe20003fc4000 */
[-C--:B------:R-:W-:Y:S01]  /*0b30*/  @!P3 FMUL R20, R20, R13.reuse ;  /* 0x0000000d1414b220 */ /* 0x080fe20000400000 */
[----:B------:R-:W-:Y:S01]  /*0b40*/  @!P4 FMUL R18, R18, R13 ;  /* 0x0000000d1212c220 */ /* 0x000fe20000400000 */
[----:B------:R-:W-:Y:S02]  /*0b50*/  LOP3.LUT R17, R11, 0x100, RZ, 0xfc, !PT ;  /* 0x000001000b117812 */ /* 0x000fe400078efcff */
[----:B------:R-:W-:Y:S02]  /*0b60*/  FSETP.GT.AND P0, PT, R21, RZ, PT ;  /* 0x000000ff1500720b */ /* 0x000fe40003f04000 */
[C---:B------:R-:W-:Y:S02]  /*0b70*/  LOP3.LUT R12, R11.reuse, R12, RZ, 0xfc, !PT ;  /* 0x0000000c0b0c7212 */ /* 0x040fe400078efcff */
[----:B------:R-:W-:-:S02]  /*0b80*/  LEA.HI R13, R11, UR4, RZ, 0x1c ;  /* 0x000000040b0d7c11 */ /* 0x000fc4000f8fe0ff */
[----:B------:R-:W-:Y:S02]  /*0b90*/  FSETP.GT.AND P4, PT, R22, RZ, PT ;  /* 0x000000ff1600720b */ /* 0x000fe40003f84000 */
[----:B------:R-:W-:Y:S02]  /*0ba0*/  LOP3.LUT R11, R11, 0x300, RZ, 0xfc, !PT ;  /* 0x000003000b0b7812 */ /* 0x000fe400078efcff */
[----:B------:R-:W-:Y:S02]  /*0bb0*/  LEA.HI R17, R17, UR4, RZ, 0x1c ;  /* 0x0000000411117c11 */ /* 0x000fe4000f8fe0ff */
[----:B------:R-:W-:Y:S02]  /*0bc0*/  FSETP.GT.AND P3, PT, R10, RZ, PT ;  /* 0x000000ff0a00720b */ /* 0x000fe40003f64000 */
[----:B------:R-:W-:Y:S01]  /*0bd0*/  LEA.HI R23, R11, UR4, RZ, 0x1c ;  /* 0x000000040b177c11 */ /* 0x000fe2000f8fe0ff */
[-C--:B------:R-:W-:Y:S01]  /*0be0*/  @!P6 FMUL R7, R7, R14.reuse ;  /* 0x0000000e0707e220 */ /* 0x080fe20000400000 */
[C---:B------:R-:W-:Y:S01]  /*0bf0*/  LEA R13, R12.reuse, R13, 0x2 ;  /* 0x0000000d0c0d7211 */ /* 0x040fe200078e10ff */
[C---:B------:R-:W-:Y:S01]  /*0c00*/  IMAD R30, R12.reuse, 0x4, R19 ;  /* 0x000000040c1e7824 */ /* 0x040fe200078e0213 */
[----:B------:R-:W-:Y:S01]  /*0c10*/  FSETP.GT.AND P2, PT, R5, RZ, PT ;  /* 0x000000ff0500720b */ /* 0x000fe20003f44000 */
[----:B------:R-:W-:Y:S01]  /*0c20*/  @!P1 FMUL R9, R9, R14 ;  /* 0x0000000e09099220 */ /* 0x000fe20000400000 */
[----:B------:R-:W-:Y:S01]  /*0c30*/  LEA R11, R12, R17, 0x2 ;  /* 0x000000110c0b7211 */ /* 0x000fe200078e10ff */
[----:B------:R-:W-:Y:S01]  /*0c40*/  @!P5 FMUL R24, R24, R15 ;  /* 0x0000000f1818d220 */ /* 0x000fe20000400000 */
[----:B------:R-:W-:-:S02]  /*0c50*/  FSETP.GT.AND P6, PT, R26, RZ, PT ;  /* 0x000000ff1a00720b */ /* 0x000fc40003fc4000 */
[----:B------:R-:W-:Y:S01]  /*0c60*/  LEA R23, R12, R23, 0x2 ;  /* 0x000000170c177211 */ /* 0x000fe200078e10ff */
[----:B------:R-:W-:Y:S01]  /*0c70*/  STS [R13], R33 ;  /* 0x000000210d007388 */ /* 0x000fe20000000800 */
[----:B------:R-:W-:Y:S01]  /*0c80*/  @!P0 FMUL R21, R21, R14 ;  /* 0x0000000e15158220 */ /* 0x000fe20000400000 */
[-C--:B------:R-:W-:Y:S02]  /*0c90*/  @!P4 FMUL R22, R22, R15.reuse ;  /* 0x0000000f1616c220 */ /* 0x080fe40000400000 */
[----:B------:R0:W-:Y:S04]  /*0ca0*/  STS [R11+0x400], R6 ;  /* 0x000400060b007388 */ /* 0x0001e80000000800 */
[----:B------:R1:W-:Y:S01]  /*0cb0*/  STS [R30+0x800], R9 ;  /* 0x000800091e007388 */ /* 0x0003e20000000800 */
[----:B------:R-:W-:-:S03]  /*0cc0*/  @!P3 FMUL R10, R10, R15 ;  /* 0x0000000f0a0ab220 */ /* 0x000fc60000400000 */
[----:B------:R-:W-:Y:S04]  /*0cd0*/  STS [R23+0xc00], R24 ;  /* 0x000c001817007388 */ /* 0x000fe80000000800 */
[----:B------:R-:W-:Y:S04]  /*0ce0*/  STS [R13+0x100], R34 ;  /* 0x000100220d007388 */ /* 0x000fe80000000800 */
[----:B------:R-:W-:Y:S01]  /*0cf0*/  STS [R11+0x500], R18 ;  /* 0x000500120b007388 */ /* 0x000fe20000000800 */
[----:B------:R-:W-:-:S03]  /*0d00*/  @!P2 FMUL R5, R5, R14 ;  /* 0x0000000e0505a220 */ /* 0x000fc60000400000 */
[----:B------:R-:W-:Y:S01]  /*0d10*/  STS [R30+0x900], R21 ;  /* 0x000900151e007388 */ /* 0x000fe20000000800 */
[----:B------:R-:W-:-:S03]  /*0d20*/  @!P6 FMUL R26, R26, R15 ;  /* 0x0000000f1a1ae220 */ /* 0x000fc60000400000 */
[----:B------:R-:W-:Y:S04]  /*0d30*/  STS [R23+0xd00], R22 ;  /* 0x000d001617007388 */ /* 0x000fe80000000800 */
[----:B------:R-:W-:Y:S04]  /*0d40*/  STS [R13+0x200], R16 ;  /* 0x000200100d007388 */ /* 0x000fe80000000800 */
[----:B------:R-:W-:Y:S04]  /*0d50*/  STS [R11+0x600], R20 ;  /* 0x000600140b007388 */ /* 0x000fe80000000800 */
[----:B------:R-:W-:Y:S01]  /*0d60*/  STS [R30+0xa00], R7 ;  /* 0x000a00071e007388 */ /* 0x000fe20000000800 */
[----:B------:R-:W-:-:S03]  /*0d70*/  LOP3.LUT R17, R2, 0x3fc, RZ, 0xc0, !PT ;  /* 0x000003fc02117812 */ /* 0x000fc600078ec0ff */
[----:B------:R2:W-:Y:S04]  /*0d80*/  STS [R23+0xe00], R10 ;  /* 0x000e000a17007388 */ /* 0x0005e80000000800 */
[----:B------:R3:W-:Y:S04]  /*0d90*/  STS [R13+0x300], R8 ;  /* 0x000300080d007388 */ /* 0x0007e80000000800 */
[----:B------:R-:W-:Y:S04]  /*0da0*/  STS [R11+0x700], R28 ;  /* 0x0007001c0b007388 */ /* 0x000fe80000000800 */
[----:B------:R-:W-:Y:S01]  /*0db0*/  STS [R30+0xb00], R5 ;  /* 0x000b00051e007388 */ /* 0x000fe20000000800 */
[----:B0-----:R-:W-:-:S03]  /*0dc0*/  LOP3.LUT R6, R17, 0x400, RZ, 0xfc, !PT ;  /* 0x0000040011067812 */ /* 0x001fc600078efcff */
[----:B------:R0:W-:Y:S01]  /*0dd0*/  STS [R23+0xf00], R26 ;  /* 0x000f001a17007388 */ /* 0x0001e20000000800 */
[----:B-1----:R-:W-:Y:S02]  /*0de0*/  LOP3.LUT R9, R17, 0x800, RZ, 0xfc, !PT ;  /* 0x0000080011097812 */ /* 0x002fe400078efcff */
[----:B------:R-:W-:Y:S02]  /*0df0*/  SHF.R.U32.HI R6, RZ, 0x4, R6 ;  /* 0x00000004ff067819 */ /* 0x000fe40000011606 */
[----:B------:R-:W-:Y:S02]  /*0e00*/  SHF.R.U32.HI R9, RZ, 0x4, R9 ;  /* 0x00000004ff097819 */ /* 0x000fe40000011609 */
[----:B------:R-:W-:Y:S02]  /*0e10*/  LOP3.LUT R6, R6, 0x70, RZ, 0xc0, !PT ;  /* 0x0000007006067812 */ /* 0x000fe400078ec0ff */
[----:B------:R-:W-:-:S03]  /*0e20*/  LOP3.LUT R9, R9, 0xb0, RZ, 0xc0, !PT ;  /* 0x000000b009097812 */ /* 0x000fc600078ec0ff */
[----:B------:R-:W-:Y:S01]  /*0e30*/  VIADD R6, R6, UR4 ;  /* 0x0000000406067c36 */ /* 0x000fe20008000000 */
[----:B--2---:R-:W-:Y:S02]  /*0e40*/  IADD3 R10, R9, UR4, RZ ;  /* 0x00000004090a7c10 */ /* 0x004fe4000fffe0ff */
[C---:B------:R-:W-:Y:S01]  /*0e50*/  LEA R12, R17.reuse, R4, 0x2 ;  /* 0x00000004110c7211 */ /* 0x040fe200078e10ff */
[----:B------:R-:W-:Y:S01]  /*0e60*/  BAR.SYNC.DEFER_BLOCKING 0x0 ;  /* 0x0000000000007b1d */ /* 0x000fe20000010000 */
[C---:B---3--:R-:W-:Y:S01]  /*0e70*/  IMAD R8, R17.reuse, 0x4, R6 ;  /* 0x0000000411087824 */ /* 0x048fe200078e0206 */
[----:B------:R-:W-:Y:S02]  /*0e80*/  LOP3.LUT R7, R2, 0xfc, RZ, 0xc0, !PT ;  /* 0x000000fc02077812 */ /* 0x000fe400078ec0ff */
[----:B------:R-:W-:Y:S02]  /*0e90*/  LEA R4, R17, R10, 0x2 ;  /* 0x0000000a11047211 */ /* 0x000fe400078e10ff */
[----:B------:R-:W-:-:S02]  /*0ea0*/  SHF.R.S32.HI R19, RZ, 0x17, R32 ;  /* 0x00000017ff137819 */ /* 0x000fc40000011420 */
[----:B------:R-:W-:Y:S02]  /*0eb0*/  PRMT R2, R7, 0x6540, R32 ;  /* 0x0000654007027816 */ /* 0x000fe40000000020 */
[----:B------:R-:W-:-:S04]  /*0ec0*/  SGXT R19, R19, 0x1 ;  /* 0x000000011313781a */ /* 0x000fc80000000200 */
[----:B------:R-:W-:Y:S02]  /*0ed0*/  LEA.HI R16, R19, R2, RZ, 0xa ;  /* 0x0000000213107211 */ /* 0x000fe400078f50ff */
[----:B------:R-:W1:Y:S01]  /*0ee0*/  LDC.64 R18, c[0x0][0x240] ;  /* 0x00009000ff127b82 */ /* 0x000e620000000a00 */
[----:B------:R-:W2:Y:S04]  /*0ef0*/  LDS.128 R12, [R12] ;  /* 0x000000000c0c7984 */ /* 0x000ea80000000c00 */
[----:B------:R-:W3:Y:S04]  /*0f00*/  LDS.128 R8, [R8+0x1000] ;  /* 0x0010000008087984 */ /* 0x000ee80000000c00 */
[----:B------:R-:W4:Y:S01]  /*0f10*/  LDS.128 R4, [R4+0x2000] ;  /* 0x0020000004047984 */ /* 0x000f220000000c00 */
[----:B------:R-:W-:-:S04]  /*0f20*/  LOP3.LUT R21, R16, 0xfffffc00, RZ, 0xc0, !PT ;  /* 0xfffffc0010157812 */ /* 0x000fc800078ec0ff */
[----:B------:R-:W-:Y:S02]  /*0f30*/  IADD3 R21, R2, -R21, RZ ;  /* 0x8000001502157210 */ /* 0x000fe40007ffe0ff */
[----:B------:R-:W-:Y:S02]  /*0f40*/  SGXT.U32 R2, R0, 0x2 ;  /* 0x000000020002781a */ /* 0x000fe40000000000 */
[----:B------:R-:W-:Y:S02]  /*0f50*/  SHF.R.S32.HI R0, RZ, 0xa, R16 ;  /* 0x0000000aff007819 */ /* 0x000fe40000011410 */
[----:B------:R-:W-:Y:S02]  /*0f60*/  LOP3.LUT R3, R2, R3, RZ, 0xfc, !PT ;  /* 0x0000000302037212 */ /* 0x000fe400078efcff */
[----:B------:R-:W-:Y:S01]  /*0f70*/  LOP3.LUT R2, R17, 0xc00, RZ, 0xfc, !PT ;  /* 0x00000c0011027812 */ /* 0x000fe200078efcff */
[----:B------:R-:W-:Y:S01]  /*0f80*/  IMAD R0, R0, 0x8c00, R21 ;  /* 0x00008c0000007824 */ /* 0x000fe200078e0215 */
[----:B0-----:R-:W-:-:S02]  /*0f90*/  LOP3.LUT R23, R3, 0x4, RZ, 0xfc, !PT ;  /* 0x0000000403177812 */ /* 0x001fc400078efcff */
[C---:B------:R-:W-:Y:S02]  /*0fa0*/  LOP3.LUT R21, R3.reuse, 0x8, RZ, 0xfc, !PT ;  /* 0x0000000803157812 */ /* 0x040fe400078efcff */
[----:B------:R-:W-:Y:S02]  /*0fb0*/  SHF.R.U32.HI R2, RZ, 0x4, R2 ;  /* 0x00000004ff027819 */ /* 0x000fe40000011602 */
[C---:B------:R-:W-:Y:S02]  /*0fc0*/  LOP3.LUT R25, R3.reuse, 0xc, RZ, 0xfc, !PT ;  /* 0x0000000c03197812 */ /* 0x040fe400078efcff */
[----:B------:R-:W-:Y:S02]  /*0fd0*/  ISETP.GE.AND P0, PT, R3, 0x20, PT ;  /* 0x000000200300780c */ /* 0x000fe40003f06270 */
[----:B------:R-:W-:Y:S02]  /*0fe0*/  ISETP.GE.AND P1, PT, R23, 0x20, PT ;  /* 0x000000201700780c */ /* 0x000fe40003f26270 */
[----:B------:R-:W-:-:S02]  /*0ff0*/  ISETP.GE.AND P2, PT, R21, 0x20, PT ;  /* 0x000000201500780c */ /* 0x000fc40003f46270 */
[----:B------:R-:W-:Y:S01]  /*1000*/  LOP3.LUT R2, R2, 0xf0, RZ, 0xc0, !PT ;  /* 0x000000f002027812 */ /* 0x000fe200078ec0ff */
[----:B------:R-:W-:Y:S01]  /*1010*/  IMAD R3, R3, 0x400, R0 ;  /* 0x0000040003037824 */ /* 0x000fe200078e0200 */
[----:B------:R-:W-:Y:S02]  /*1020*/  ISETP.GE.AND P3, PT, R25, 0x20, PT ;  /* 0x000000201900780c */ /* 0x000fe40003f66270 */
[-C--:B------:R-:W-:Y:S02]  /*1030*/  LEA R23, R23, R0.reuse, 0xa ;  /* 0x0000000017177211 */ /* 0x080fe400078e50ff */
[----:B------:R-:W-:Y:S01]  /*1040*/  LEA R27, R21, R0, 0xa ;  /* 0x00000000151b7211 */ /* 0x000fe200078e50ff */
[----:B------:R-:W-:Y:S02]  /*1050*/  VIADD R16, R2, UR4 ;  /* 0x0000000402107c36 */ /* 0x000fe40008000000 */
[----:B-1----:R-:W-:-:S04]  /*1060*/  IMAD.WIDE R2, R3, 0x4, R18 ;  /* 0x0000000403027825 */ /* 0x002fc800078e0212 */
[--C-:B------:R-:W-:Y:S01]  /*1070*/  IMAD.WIDE R20, R23, 0x4, R18.reuse ;  /* 0x0000000417147825 */ /* 0x100fe200078e0212 */
[----:B--2---:R0:W-:Y:S03]  /*1080*/  @!P0 STG.E.128 desc[UR6][R2.64], R12 ;  /* 0x0000000c02008986 */ /* 0x0041e6000c101d06 */
[----:B------:R-:W-:Y:S01]  /*1090*/  IMAD.WIDE R22, R27, 0x4, R18 ;  /* 0x000000041b167825 */ /* 0x000fe200078e0212 */
[----:B---3--:R0:W-:Y:S01]  /*10a0*/  @!P1 STG.E.128 desc[UR6][R20.64], R8 ;  /* 0x0000000814009986 */ /* 0x0081e2000c101d06 */
[----:B------:R-:W-:-:S03]  /*10b0*/  LEA R16, R17, R16, 0x2 ;  /* 0x0000001011107211 */ /* 0x000fc600078e10ff */
[----:B----4-:R0:W-:Y:S02]  /*10c0*/  @!P2 STG.E.128 desc[UR6][R22.64], R4 ;  /* 0x000000041600a986 */ /* 0x0101e4000c101d06 */
[----:B0-----:R-:W-:Y:S05]  /*10d0*/  @P3 EXIT ;  /* 0x000000000000394d */ /* 0x001fea0003800000 */
[----:B0-----:R-:W0:Y:S01]  /*10e0*/  LDS.128 R4, [R16+0x3000] ;  /* 0x0030000010047984 */ /* 0x001e220000000c00 */
[----:B------:R-:W-:-:S05]  /*10f0*/  LEA R25, R25, R0, 0xa ;  /* 0x0000000019197211 */ /* 0x000fca00078e50ff */
[----:B------:R-:W-:-:S05]  /*1100*/  IMAD.WIDE R18, R25, 0x4, R18 ;  /* 0x0000000419127825 */ /* 0x000fca00078e0212 */
[----:B0-----:R-:W-:Y:S01]  /*1110*/  STG.E.128 desc[UR6][R18.64], R4 ;  /* 0x0000000412007986 */ /* 0x001fe2000c101d06 */
[----:B------:R-:W-:Y:S05]  /*1120*/  EXIT ;  /* 0x000000000000794d */ /* 0x000fea0003800000 */
.L_x_0:
[----:B------:R-:W-:-:S00]  /*1130*/  BRA `(.L_x_0) ;  /* 0xfffffffc00fc7947 */ /* 0x000fc0000383ffff */
[----:B------:R-:W-:-:S00]  /*1140*/  NOP ;  /* 0x0000000000007918 */ /* 0x000fc00000000000 */
        /* <DEDUP_REMOVED lines=11> */
.L_x_1:


//--------------------- .nv.global.init           --------------------------
	.section	.nv.global.init,"aw",@progbits
.nv.global.init:
	.type		_$_str,@object
	.size		_$_str,(_$_str_$_2 - _$_str)
_$_str:
        /*0000*/ 	.byte	0x5f, 0x5f, 0x43, 0x55, 0x44, 0x41, 0x5f, 0x46, 0x54, 0x5a, 0x00
	.type		_$_str_$_2,@object
	.size		_$_str_$_2,(.L_1 - _$_str_$_2)
_$_str_$_2:
        /*000b*/ 	.byte	0x5f, 0x5f, 0x43, 0x55, 0x44, 0x41, 0x5f, 0x50, 0x52, 0x45, 0x43, 0x5f, 0x53, 0x51, 0x52, 0x54
        /*001b*/ 	.byte	0x00
.L_1:


//--------------------- .nv.shared.triton_poi_fused__native_batch_norm_legit_no_training__prelu_kernel_6 --------------------------
	.section	.nv.shared.triton_poi_fused__native_batch_norm_legit_no_training__prelu_kernel_6,"aw",@nobits
	.sectionflags	@""
	.align	16
	.zero		1024


//--------------------- .nv.constant0.triton_poi_fused__native_batch_norm_legit_no_training__prelu_kernel_6 --------------------------
	.section	.nv.constant0.triton_poi_fused__native_batch_norm_legit_no_training__prelu_kernel_6,"a",@progbits
	.sectionflags	@""
	.align	4
.nv.constant0.triton_poi_fused__native_batch_norm_legit_no_training__prelu_kernel_6:
	.zero		592
